//
// Generated by NVIDIA NVVM Compiler
//
// Compiler Build ID: CL-36424714
// Cuda compilation tools, release 13.0, V13.0.88
// Based on NVVM 20.0.0
//

.version 9.0
.target sm_100
.address_size 64

	// .globl	_Z20matrixMultiplicationPKiS0_Pii

.visible .entry _Z20matrixMultiplicationPKiS0_Pii(
	.param .u64 .ptr .align 1 _Z20matrixMultiplicationPKiS0_Pii_param_0,
	.param .u64 .ptr .align 1 _Z20matrixMultiplicationPKiS0_Pii_param_1,
	.param .u64 .ptr .align 1 _Z20matrixMultiplicationPKiS0_Pii_param_2,
	.param .u32 _Z20matrixMultiplicationPKiS0_Pii_param_3
)
{
	.reg .pred 	%p<10>;
	.reg .b32 	%r<95>;
	.reg .b64 	%rd<66>;

	ld.param.u64 	%rd14, [_Z20matrixMultiplicationPKiS0_Pii_param_0];
	ld.param.u64 	%rd15, [_Z20matrixMultiplicationPKiS0_Pii_param_1];
	ld.param.u64 	%rd16, [_Z20matrixMultiplicationPKiS0_Pii_param_2];
	ld.param.u32 	%r23, [_Z20matrixMultiplicationPKiS0_Pii_param_3];
	cvta.to.global.u64 	%rd1, %rd15;
	cvta.to.global.u64 	%rd2, %rd14;
	cvta.to.global.u64 	%rd17, %rd16;
	mov.u32 	%r24, %ctaid.y;
	mov.u32 	%r25, %ntid.y;
	mov.u32 	%r26, %tid.y;
	mad.lo.s32 	%r27, %r24, %r25, %r26;
	mov.u32 	%r28, %ctaid.x;
	mov.u32 	%r29, %ntid.x;
	mov.u32 	%r30, %tid.x;
	mad.lo.s32 	%r1, %r28, %r29, %r30;
	mul.lo.s32 	%r2, %r23, %r27;
	add.s32 	%r31, %r2, %r1;
	mul.wide.s32 	%rd18, %r31, 4;
	add.s64 	%rd3, %rd17, %rd18;
	mov.b32 	%r32, 0;
	st.global.u32 	[%rd3], %r32;
	setp.lt.s32 	%p1, %r23, 1;
	@%p1 bra 	$L__BB0_12;
	and.b32  	%r3, %r23, 7;
	setp.lt.u32 	%p2, %r23, 8;
	mov.b32 	%r89, 0;
	mov.u32 	%r92, %r89;
	@%p2 bra 	$L__BB0_4;
	and.b32  	%r35, %r23, 2147483640;
	neg.s32 	%r87, %r35;
	mul.wide.u32 	%rd19, %r23, 4;
	add.s64 	%rd4, %rd1, %rd19;
	mul.wide.u32 	%rd20, %r23, 8;
	add.s64 	%rd5, %rd1, %rd20;
	mul.wide.u32 	%rd21, %r23, 12;
	add.s64 	%rd6, %rd1, %rd21;
	mul.wide.u32 	%rd22, %r23, 16;
	add.s64 	%rd7, %rd1, %rd22;
	mul.wide.u32 	%rd23, %r23, 20;
	add.s64 	%rd8, %rd1, %rd23;
	mul.wide.u32 	%rd24, %r23, 24;
	add.s64 	%rd9, %rd1, %rd24;
	mul.wide.u32 	%rd25, %r23, 28;
	add.s64 	%rd10, %rd1, %rd25;
	mul.wide.u32 	%rd26, %r2, 4;
	add.s64 	%rd27, %rd26, %rd2;
	add.s64 	%rd65, %rd27, 16;
	mov.b32 	%r89, 0;
	mov.u32 	%r86, %r1;
$L__BB0_3:
	.pragma "nounroll";
	and.b32  	%r92, %r23, 2147483640;
	mul.wide.s32 	%rd28, %r86, 4;
	add.s64 	%rd29, %rd4, %rd28;
	add.s64 	%rd30, %rd5, %rd28;
	add.s64 	%rd31, %rd6, %rd28;
	add.s64 	%rd32, %rd7, %rd28;
	add.s64 	%rd33, %rd8, %rd28;
	add.s64 	%rd34, %rd9, %rd28;
	add.s64 	%rd35, %rd10, %rd28;
	add.s64 	%rd36, %rd1, %rd28;
	ld.global.u32 	%r36, [%rd65+-16];
	ld.global.u32 	%r37, [%rd36];
	mad.lo.s32 	%r38, %r37, %r36, %r89;
	st.global.u32 	[%rd3], %r38;
	ld.global.u32 	%r39, [%rd65+-12];
	ld.global.u32 	%r40, [%rd29];
	mad.lo.s32 	%r41, %r40, %r39, %r38;
	st.global.u32 	[%rd3], %r41;
	ld.global.u32 	%r42, [%rd65+-8];
	ld.global.u32 	%r43, [%rd30];
	mad.lo.s32 	%r44, %r43, %r42, %r41;
	st.global.u32 	[%rd3], %r44;
	ld.global.u32 	%r45, [%rd65+-4];
	ld.global.u32 	%r46, [%rd31];
	mad.lo.s32 	%r47, %r46, %r45, %r44;
	st.global.u32 	[%rd3], %r47;
	ld.global.u32 	%r48, [%rd65];
	ld.global.u32 	%r49, [%rd32];
	mad.lo.s32 	%r50, %r49, %r48, %r47;
	st.global.u32 	[%rd3], %r50;
	ld.global.u32 	%r51, [%rd65+4];
	ld.global.u32 	%r52, [%rd33];
	mad.lo.s32 	%r53, %r52, %r51, %r50;
	st.global.u32 	[%rd3], %r53;
	ld.global.u32 	%r54, [%rd65+8];
	ld.global.u32 	%r55, [%rd34];
	mad.lo.s32 	%r56, %r55, %r54, %r53;
	st.global.u32 	[%rd3], %r56;
	ld.global.u32 	%r57, [%rd65+12];
	ld.global.u32 	%r58, [%rd35];
	mad.lo.s32 	%r89, %r58, %r57, %r56;
	st.global.u32 	[%rd3], %r89;
	add.s32 	%r87, %r87, 8;
	shl.b32 	%r59, %r23, 3;
	add.s32 	%r86, %r86, %r59;
	add.s64 	%rd65, %rd65, 32;
	setp.ne.s32 	%p3, %r87, 0;
	@%p3 bra 	$L__BB0_3;
$L__BB0_4:
	setp.eq.s32 	%p4, %r3, 0;
	@%p4 bra 	$L__BB0_12;
	and.b32  	%r14, %r23, 3;
	setp.lt.u32 	%p5, %r3, 4;
	@%p5 bra 	$L__BB0_7;
	add.s32 	%r60, %r92, %r2;
	mul.wide.u32 	%rd37, %r60, 4;
	add.s64 	%rd38, %rd2, %rd37;
	ld.global.u32 	%r61, [%rd38];
	mad.lo.s32 	%r62, %r92, %r23, %r1;
	mul.wide.s32 	%rd39, %r62, 4;
	add.s64 	%rd40, %rd1, %rd39;
	ld.global.u32 	%r63, [%rd40];
	mad.lo.s32 	%r64, %r63, %r61, %r89;
	st.global.u32 	[%rd3], %r64;
	cvt.u64.u32 	%rd41, %r2;
	cvt.u64.u32 	%rd42, %r92;
	add.s64 	%rd43, %rd42, %rd41;
	shl.b64 	%rd44, %rd43, 2;
	add.s64 	%rd45, %rd2, %rd44;
	ld.global.u32 	%r65, [%rd45+4];
	mul.wide.u32 	%rd46, %r23, 4;
	add.s64 	%rd47, %rd40, %rd46;
	ld.global.u32 	%r66, [%rd47];
	mad.lo.s32 	%r67, %r66, %r65, %r64;
	st.global.u32 	[%rd3], %r67;
	ld.global.u32 	%r68, [%rd45+8];
	add.s64 	%rd48, %rd47, %rd46;
	ld.global.u32 	%r69, [%rd48];
	mad.lo.s32 	%r70, %r69, %r68, %r67;
	st.global.u32 	[%rd3], %r70;
	ld.global.u32 	%r71, [%rd45+12];
	add.s64 	%rd49, %rd48, %rd46;
	ld.global.u32 	%r72, [%rd49];
	mad.lo.s32 	%r89, %r72, %r71, %r70;
	st.global.u32 	[%rd3], %r89;
	add.s32 	%r92, %r92, 4;
$L__BB0_7:
	setp.eq.s32 	%p6, %r14, 0;
	@%p6 bra 	$L__BB0_12;
	setp.eq.s32 	%p7, %r14, 1;
	@%p7 bra 	$L__BB0_10;
	add.s32 	%r73, %r92, %r2;
	mul.wide.u32 	%rd50, %r73, 4;
	add.s64 	%rd51, %rd2, %rd50;
	ld.global.u32 	%r74, [%rd51];
	mad.lo.s32 	%r75, %r92, %r23, %r1;
	mul.wide.s32 	%rd52, %r75, 4;
	add.s64 	%rd53, %rd1, %rd52;
	ld.global.u32 	%r76, [%rd53];
	mad.lo.s32 	%r77, %r76, %r74, %r89;
	st.global.u32 	[%rd3], %r77;
	cvt.u64.u32 	%rd54, %r2;
	cvt.u64.u32 	%rd55, %r92;
	add.s64 	%rd56, %rd55, %rd54;
	shl.b64 	%rd57, %rd56, 2;
	add.s64 	%rd58, %rd2, %rd57;
	ld.global.u32 	%r78, [%rd58+4];
	mul.wide.u32 	%rd59, %r23, 4;
	add.s64 	%rd60, %rd53, %rd59;
	ld.global.u32 	%r79, [%rd60];
	mad.lo.s32 	%r89, %r79, %r78, %r77;
	st.global.u32 	[%rd3], %r89;
	add.s32 	%r92, %r92, 2;
$L__BB0_10:
	and.b32  	%r80, %r23, 1;
	setp.eq.b32 	%p8, %r80, 1;
	not.pred 	%p9, %p8;
	@%p9 bra 	$L__BB0_12;
	add.s32 	%r81, %r92, %r2;
	mul.wide.u32 	%rd61, %r81, 4;
	add.s64 	%rd62, %rd2, %rd61;
	ld.global.u32 	%r82, [%rd62];
	mad.lo.s32 	%r83, %r92, %r23, %r1;
	mul.wide.s32 	%rd63, %r83, 4;
	add.s64 	%rd64, %rd1, %rd63;
	ld.global.u32 	%r84, [%rd64];
	mad.lo.s32 	%r85, %r84, %r82, %r89;
	st.global.u32 	[%rd3], %r85;
$L__BB0_12:
	ret;

}


// ===== COMPILED SASS (sm_100) =====

	.target	sm_100

	.elftype	@"ET_EXEC"


//--------------------- .note.nv.tkinfo           --------------------------
	.section	.note.nv.tkinfo,"",@"SHT_NOTE"
	.sectionflags	@"SHF_NOTE_NV_TKINFO"
	.tkinfo
        /*0018*/ 	.word	0x00000002
        /*0030*/ 	.string	""
        /*0030*/ 	.string	"ptxas"
        /*0030*/ 	.string	"Cuda compilation tools, release 13.0, V13.0.88"
        /*0030*/ 	.string	"Build cuda_13.0.r13.0/compiler.36424714_0"
        /*0030*/ 	.string	"-arch sm_100 -m 64 "



//--------------------- .note.nv.cuinfo           --------------------------
	.section	.note.nv.cuinfo,"",@"SHT_NOTE"
	.sectionflags	@"SHF_NOTE_NV_CUINFO"
        /*0018*/ 	.short	0x0002
        /*001a*/ 	.short	0x0064
        /*001c*/ 	.short	0x0082
	.zero		2


//--------------------- .nv.info                  --------------------------
	.section	.nv.info,"",@"SHT_CUDA_INFO"
	.align	4


	//----- nvinfo : EIATTR_REGCOUNT
	.align		4
        /*0000*/ 	.byte	0x04, 0x2f
        /*0002*/ 	.short	(.L_1 - .L_0)
	.align		4
.L_0:
        /*0004*/ 	.word	index@(_Z20matrixMultiplicationPKiS0_Pii)
        /*0008*/ 	.word	0x00000018


	//----- nvinfo : EIATTR_FRAME_SIZE
	.align		4
.L_1:
        /*000c*/ 	.byte	0x04, 0x11
        /*000e*/ 	.short	(.L_3 - .L_2)
	.align		4
.L_2:
        /*0010*/ 	.word	index@(_Z20matrixMultiplicationPKiS0_Pii)
        /*0014*/ 	.word	0x00000000


	//----- nvinfo : EIATTR_MIN_STACK_SIZE
	.align		4
.L_3:
        /*0018*/ 	.byte	0x04, 0x12
        /*001a*/ 	.short	(.L_5 - .L_4)
	.align		4
.L_4:
        /*001c*/ 	.word	index@(_Z20matrixMultiplicationPKiS0_Pii)
        /*0020*/ 	.word	0x00000000
.L_5:


//--------------------- .nv.compat                --------------------------
	.section	.nv.compat,"",@"SHT_CUDA_COMPAT_INFO"
	.align	4
        /*0000*/ 	.byte	0x02, 0x09, 0x00, 0x00, 0x02, 0x02, 0x01, 0x00, 0x02, 0x05, 0x05, 0x00, 0x03, 0x07, 0x01, 0x01
        /*0010*/ 	.byte	0x02, 0x03, 0x00, 0x00, 0x02, 0x06, 0x01, 0x00, 0x04, 0x0b, 0x08, 0x00, 0x09, 0x00, 0x00, 0x00
        /*0020*/ 	.byte	0x00, 0x00, 0x00, 0x00


//--------------------- .nv.info._Z20matrixMultiplicationPKiS0_Pii --------------------------
	.section	.nv.info._Z20matrixMultiplicationPKiS0_Pii,"",@"SHT_CUDA_INFO"
	.sectionflags	@""
	.align	4


	//----- nvinfo : EIATTR_CUDA_API_VERSION
	.align		4
        /*0000*/ 	.byte	0x04, 0x37
        /*0002*/ 	.short	(.L_7 - .L_6)
.L_6:
        /*0004*/ 	.word	0x00000082


	//----- nvinfo : EIATTR_KPARAM_INFO
	.align		4
.L_7:
        /*0008*/ 	.byte	0x04, 0x17
        /*000a*/ 	.short	(.L_9 - .L_8)
.L_8:
        /*000c*/ 	.word	0x00000000
        /*0010*/ 	.short	0x0003
        /*0012*/ 	.short	0x0018
        /*0014*/ 	.byte	0x00, 0xf0, 0x11, 0x00


	//----- nvinfo : EIATTR_KPARAM_INFO
	.align		4
.L_9:
        /*0018*/ 	.byte	0x04, 0x17
        /*001a*/ 	.short	(.L_11 - .L_10)
.L_10:
        /*001c*/ 	.word	0x00000000
        /*0020*/ 	.short	0x0002
        /*0022*/ 	.short	0x0010
        /*0024*/ 	.byte	0x00, 0xf5, 0x21, 0x00


	//----- nvinfo : EIATTR_KPARAM_INFO
	.align		4
.L_11:
        /*0028*/ 	.byte	0x04, 0x17
        /*002a*/ 	.short	(.L_13 - .L_12)
.L_12:
        /*002c*/ 	.word	0x00000000
        /*0030*/ 	.short	0x0001
        /*0032*/ 	.short	0x0008
        /*0034*/ 	.byte	0x00, 0xf5, 0x21, 0x00


	//----- nvinfo : EIATTR_KPARAM_INFO
	.align		4
.L_13:
        /*0038*/ 	.byte	0x04, 0x17
        /*003a*/ 	.short	(.L_15 - .L_14)
.L_14:
        /*003c*/ 	.word	0x00000000
        /*0040*/ 	.short	0x0000
        /*0042*/ 	.short	0x0000
        /*0044*/ 	.byte	0x00, 0xf5, 0x21, 0x00


	//----- nvinfo : EIATTR_SPARSE_MMA_MASK
	.align		4
.L_15:
        /*0048*/ 	.byte	0x03, 0x50
        /*004a*/ 	.short	0x0000


	//----- nvinfo : EIATTR_MAXREG_COUNT
	.align		4
        /*004c*/ 	.byte	0x03, 0x1b
        /*004e*/ 	.short	0x00ff


	//----- nvinfo : EIATTR_MERCURY_ISA_VERSION
	.align		4
        /*0050*/ 	.byte	0x03, 0x5f
        /*0052*/ 	.short	0x0101


	//----- nvinfo : EIATTR_VRC_CTA_INIT_COUNT
	.align		4
        /*0054*/ 	.byte	0x02, 0x4a
	.zero		1
	.zero		1


	//----- nvinfo : EIATTR_EXIT_INSTR_OFFSETS
	.align		4
        /*0058*/ 	.byte	0x04, 0x1c
        /*005a*/ 	.short	(.L_17 - .L_16)


	//   ....[0]....
.L_16:
        /*005c*/ 	.word	0x00000120


	//   ....[1]....
        /*0060*/ 	.word	0x00000650


	//   ....[2]....
        /*0064*/ 	.word	0x000008c0


	//   ....[3]....
        /*0068*/ 	.word	0x00000a80


	//   ....[4]....
        /*006c*/ 	.word	0x00000b30


	//----- nvinfo : EIATTR_CBANK_PARAM_SIZE
	.align		4
.L_17:
        /*0070*/ 	.byte	0x03, 0x19
        /*0072*/ 	.short	0x001c


	//----- nvinfo : EIATTR_PARAM_CBANK
	.align		4
        /*0074*/ 	.byte	0x04, 0x0a
        /*0076*/ 	.short	(.L_19 - .L_18)
	.align		4
.L_18:
        /*0078*/ 	.word	index@(.nv.constant0._Z20matrixMultiplicationPKiS0_Pii)
        /*007c*/ 	.short	0x0380
        /*007e*/ 	.short	0x001c


	//----- nvinfo : EIATTR_SW_WAR
	.align		4
.L_19:
        /*0080*/ 	.byte	0x04, 0x36
        /*0082*/ 	.short	(.L_21 - .L_20)
.L_20:
        /*0084*/ 	.word	0x00000008
.L_21:


//--------------------- .nv.callgraph             --------------------------
	.section	.nv.callgraph,"",@"SHT_CUDA_CALLGRAPH"
	.align	4
	.sectionentsize	8
	.align		4
        /*0000*/ 	.word	0x00000000
	.align		4
        /*0004*/ 	.word	0xffffffff
	.align		4
        /*0008*/ 	.word	0x00000000
	.align		4
        /*000c*/ 	.word	0xfffffffe
	.align		4
        /*0010*/ 	.word	0x00000000
	.align		4
        /*0014*/ 	.word	0xfffffffd
	.align		4
        /*0018*/ 	.word	0x00000000
	.align		4
        /*001c*/ 	.word	0xfffffffc


//--------------------- .text._Z20matrixMultiplicationPKiS0_Pii --------------------------
	.section	.text._Z20matrixMultiplicationPKiS0_Pii,"ax",@progbits
	.align	128
        .global         _Z20matrixMultiplicationPKiS0_Pii
        .type           _Z20matrixMultiplicationPKiS0_Pii,@function
        .size           _Z20matrixMultiplicationPKiS0_Pii,(.L_x_5 - _Z20matrixMultiplicationPKiS0_Pii)
        .other          _Z20matrixMultiplicationPKiS0_Pii,@"STO_CUDA_ENTRY STV_DEFAULT"
_Z20matrixMultiplicationPKiS0_Pii:
.text._Z20matrixMultiplicationPKiS0_Pii:
[----:B------:R-:W-:Y:S01]  /*0000*/  LDC R1, c[0x0][0x37c] ;  /* 0x0000df00ff017b82 */ /* 0x000fe20000000800 */
[----:B------:R-:W0:Y:S07]  /*0010*/  S2R R0, SR_TID.Y ;  /* 0x0000000000007919 */ /* 0x000e2e0000002200 */
[----:B------:R-:W0:Y:S01]  /*0020*/  S2UR UR4, SR_CTAID.Y ;  /* 0x00000000000479c3 */ /* 0x000e220000002600 */
[----:B------:R-:W1:Y:S01]  /*0030*/  LDCU UR18, c[0x0][0x398] ;  /* 0x00007300ff1277ac */ /* 0x000e620008000800 */
[----:B------:R-:W2:Y:S01]  /*0040*/  S2R R7, SR_TID.X ;  /* 0x0000000000077919 */ /* 0x000ea20000002100 */
[----:B------:R-:W3:Y:S05]  /*0050*/  LDCU.64 UR16, c[0x0][0x358] ;  /* 0x00006b00ff1077ac */ /* 0x000eea0008000a00 */
[----:B------:R-:W0:Y:S08]  /*0060*/  LDC R5, c[0x0][0x364] ;  /* 0x0000d900ff057b82 */ /* 0x000e300000000800 */
[----:B------:R-:W2:Y:S01]  /*0070*/  S2UR UR5, SR_CTAID.X ;  /* 0x00000000000579c3 */ /* 0x000ea20000002500 */
[----:B-1----:R-:W-:-:S07]  /*0080*/  UISETP.GE.AND UP0, UPT, UR18, 0x1, UPT ;  /* 0x000000011200788c */ /* 0x002fce000bf06270 */
[----:B------:R-:W2:Y:S01]  /*0090*/  LDC R4, c[0x0][0x360] ;  /* 0x0000d800ff047b82 */ /* 0x000ea20000000800 */
[----:B------:R-:W-:-:S07]  /*00a0*/  PLOP3.LUT P0, PT, PT, PT, UP0, 0x80, 0x8 ;  /* 0x000000000008781c */ /* 0x000fce0003f0f008 */
[----:B------:R-:W1:Y:S01]  /*00b0*/  LDC.64 R2, c[0x0][0x390] ;  /* 0x0000e400ff027b82 */ /* 0x000e620000000a00 */
[----:B0-----:R-:W-:-:S04]  /*00c0*/  IMAD R5, R5, UR4, R0 ;  /* 0x0000000405057c24 */ /* 0x001fc8000f8e0200 */
[----:B------:R-:W-:Y:S02]  /*00d0*/  IMAD R5, R5, UR18, RZ ;  /* 0x0000001205057c24 */ /* 0x000fe4000f8e02ff */
[----:B--2---:R-:W-:-:S05]  /*00e0*/  IMAD R0, R4, UR5, R7 ;  /* 0x0000000504007c24 */ /* 0x004fca000f8e0207 */
[----:B------:R-:W-:-:S05]  /*00f0*/  IADD3 R7, PT, PT, R0, R5, RZ ;  /* 0x0000000500077210 */ /* 0x000fca0007ffe0ff */
[----:B-1----:R-:W-:-:S05]  /*0100*/  IMAD.WIDE R2, R7, 0x4, R2 ;  /* 0x0000000407027825 */ /* 0x002fca00078e0202 */
[----:B---3--:R0:W-:Y:S01]  /*0110*/  STG.E desc[UR16][R2.64], RZ ;  /* 0x000000ff02007986 */ /* 0x0081e2000c101910 */
[----:B------:R-:W-:Y:S05]  /*0120*/  @!P0 EXIT ;  /* 0x000000000000894d */ /* 0x000fea0003800000 */
[----:B------:R-:W-:Y:S01]  /*0130*/  UISETP.GE.U32.AND UP0, UPT, UR18, 0x8, UPT ;  /* 0x000000081200788c */ /* 0x000fe2000bf06070 */
[----:B------:R-:W-:Y:S01]  /*0140*/  HFMA2 R7, -RZ, RZ, 0, 0 ;  /* 0x00000000ff077431 */ /* 0x000fe200000001ff */
[----:B------:R-:W-:-:S07]  /*0150*/  MOV R4, RZ ;  /* 0x000000ff00047202 */ /* 0x000fce0000000f00 */
[----:B------:R-:W-:Y:S05]  /*0160*/  BRA.U !UP0, `(.L_x_0) ;  /* 0x0000000508307547 */ /* 0x000fea000b800000 */
[----:B------:R-:W1:Y:S01]  /*0170*/  LDCU.128 UR20, c[0x0][0x380] ;  /* 0x00007000ff1477ac */ /* 0x000e620008000c00 */
[----:B------:R-:W-:Y:S01]  /*0180*/  MOV R4, R0 ;  /* 0x0000000000047202 */ /* 0x000fe20000000f00 */
[----:B------:R-:W-:-:S04]  /*0190*/  ULOP3.LUT UR4, UR18, 0x7ffffff8, URZ, 0xc0, !UPT ;  /* 0x7ffffff812047892 */ /* 0x000fc8000f8ec0ff */
[----:B------:R-:W-:Y:S01]  /*01a0*/  UIADD3 UR4, UPT, UPT, -UR4, URZ, URZ ;  /* 0x000000ff04047290 */ /* 0x000fe2000fffe1ff */
[----:B-1----:R-:W-:Y:S01]  /*01b0*/  MOV R6, UR20 ;  /* 0x0000001400067c02 */ /* 0x002fe20008000f00 */
[----:B------:R-:W-:Y:S01]  /*01c0*/  UIMAD.WIDE.U32 UR6, UR18, 0xc, UR22 ;  /* 0x0000000c120678a5 */ /* 0x000fe2000f8e0016 */
[----:B------:R-:W-:Y:S01]  /*01d0*/  MOV R7, UR21 ;  /* 0x0000001500077c02 */ /* 0x000fe20008000f00 */
[----:B------:R-:W-:Y:S02]  /*01e0*/  UIMAD.WIDE.U32 UR8, UR18, 0x10, UR22 ;  /* 0x00000010120878a5 */ /* 0x000fe4000f8e0016 */
[----:B------:R-:W-:Y:S01]  /*01f0*/  UIMAD.WIDE.U32 UR10, UR18, 0x14, UR22 ;  /* 0x00000014120a78a5 */ /* 0x000fe2000f8e0016 */
[----:B------:R-:W-:Y:S01]  /*0200*/  IMAD.WIDE.U32 R6, R5, 0x4, R6 ;  /* 0x0000000405067825 */ /* 0x000fe200078e0006 */
[----:B------:R-:W-:Y:S02]  /*0210*/  UIMAD.WIDE.U32 UR12, UR18, 0x18, UR22 ;  /* 0x00000018120c78a5 */ /* 0x000fe4000f8e0016 */
[----:B------:R-:W-:Y:S01]  /*0220*/  UIMAD.WIDE.U32 UR14, UR18, 0x1c, UR22 ;  /* 0x0000001c120e78a5 */ /* 0x000fe2000f8e0016 */
[----:B------:R-:W-:-:S04]  /*0230*/  IADD3 R6, P0, PT, R6, 0x10, RZ ;  /* 0x0000001006067810 */ /* 0x000fc80007f1e0ff */
[----:B------:R-:W-:Y:S02]  /*0240*/  IADD3.X R9, PT, PT, RZ, R7, RZ, P0, !PT ;  /* 0x00000007ff097210 */ /* 0x000fe400007fe4ff */
[----:B------:R-:W-:-:S07]  /*0250*/  MOV R7, RZ ;  /* 0x000000ff00077202 */ /* 0x000fce0000000f00 */
.L_x_1:
[----:B------:R-:W-:Y:S01]  /*0260*/  HFMA2 R11, -RZ, RZ, 0, 2.384185791015625e-07 ;  /* 0x00000004ff0b7431 */ /* 0x000fe200000001ff */
[----:B------:R-:W-:-:S05]  /*0270*/  MOV R8, R6 ;  /* 0x0000000600087202 */ /* 0x000fca0000000f00 */
[----:B--2---:R-:W2:Y:S01]  /*0280*/  LDG.E R6, desc[UR16][R8.64+-0x10] ;  /* 0xfffff01008067981 */ /* 0x004ea2000c1e1900 */
[----:B------:R-:W-:-:S06]  /*0290*/  IMAD.WIDE R10, R4, R11, UR22 ;  /* 0x00000016040a7e25 */ /* 0x000fcc000f8e020b */
[----:B------:R-:W2:Y:S01]  /*02a0*/  LDG.E R10, desc[UR16][R10.64] ;  /* 0x000000100a0a7981 */ /* 0x000ea2000c1e1900 */
[----:B------:R-:W-:-:S06]  /*02b0*/  UIMAD.WIDE.U32 UR20, UR18, 0x4, UR22 ;  /* 0x00000004121478a5 */ /* 0x000fcc000f8e0016 */
[----:B------:R-:W-:Y:S02]  /*02c0*/  MOV R12, UR20 ;  /* 0x00000014000c7c02 */ /* 0x000fe40008000f00 */
[----:B------:R-:W-:Y:S01]  /*02d0*/  MOV R13, UR21 ;  /* 0x00000015000d7c02 */ /* 0x000fe20008000f00 */
[----:B--2---:R-:W-:Y:S02]  /*02e0*/  IMAD R15, R6, R10, R7 ;  /* 0x0000000a060f7224 */ /* 0x004fe400078e0207 */
[----:B------:R-:W-:-:S03]  /*02f0*/  IMAD.WIDE R6, R4, 0x4, R12 ;  /* 0x0000000404067825 */ /* 0x000fc600078e020c */
[----:B------:R1:W-:Y:S04]  /*0300*/  STG.E desc[UR16][R2.64], R15 ;  /* 0x0000000f02007986 */ /* 0x0003e8000c101910 */
[----:B------:R-:W2:Y:S04]  /*0310*/  LDG.E R6, desc[UR16][R6.64] ;  /* 0x0000001006067981 */ /* 0x000ea8000c1e1900 */
[----:B------:R-:W2:Y:S01]  /*0320*/  LDG.E R14, desc[UR16][R8.64+-0xc] ;  /* 0xfffff410080e7981 */ /* 0x000ea2000c1e1900 */
[----:B------:R-:W-:-:S06]  /*0330*/  UIMAD.WIDE.U32 UR20, UR18, 0x8, UR22 ;  /* 0x00000008121478a5 */ /* 0x000fcc000f8e0016 */
[----:B------:R-:W-:Y:S02]  /*0340*/  MOV R12, UR20 ;  /* 0x00000014000c7c02 */ /* 0x000fe40008000f00 */
[----:B------:R-:W-:-:S03]  /*0350*/  MOV R13, UR21 ;  /* 0x00000015000d7c02 */ /* 0x000fc60008000f00 */
[----:B------:R-:W-:-:S04]  /*0360*/  IMAD.WIDE R10, R4, 0x4, R12 ;  /* 0x00000004040a7825 */ /* 0x000fc800078e020c */
[----:B--2---:R-:W-:-:S05]  /*0370*/  IMAD R17, R14, R6, R15 ;  /* 0x000000060e117224 */ /* 0x004fca00078e020f */
[----:B------:R2:W-:Y:S04]  /*0380*/  STG.E desc[UR16][R2.64], R17 ;  /* 0x0000001102007986 */ /* 0x0005e8000c101910 */
[----:B------:R-:W1:Y:S04]  /*0390*/  LDG.E R10, desc[UR16][R10.64] ;  /* 0x000000100a0a7981 */ /* 0x000e68000c1e1900 */
[----:B------:R-:W1:Y:S01]  /*03a0*/  LDG.E R12, desc[UR16][R8.64+-0x8] ;  /* 0xfffff810080c7981 */ /* 0x000e62000c1e1900 */
[----:B------:R-:W-:-:S05]  /*03b0*/  HFMA2 R13, -RZ, RZ, 0, 2.384185791015625e-07 ;  /* 0x00000004ff0d7431 */ /* 0x000fca00000001ff */
[----:B------:R-:W-:-:S04]  /*03c0*/  IMAD.WIDE R6, R4, R13, UR6 ;  /* 0x0000000604067e25 */ /* 0x000fc8000f8e020d */
[----:B-1----:R-:W-:-:S05]  /*03d0*/  IMAD R15, R12, R10, R17 ;  /* 0x0000000a0c0f7224 */ /* 0x002fca00078e0211 */
[----:B------:R1:W-:Y:S04]  /*03e0*/  STG.E desc[UR16][R2.64], R15 ;  /* 0x0000000f02007986 */ /* 0x0003e8000c101910 */
[----:B------:R-:W3:Y:S04]  /*03f0*/  LDG.E R6, desc[UR16][R6.64] ;  /* 0x0000001006067981 */ /* 0x000ee8000c1e1900 */
[----:B------:R-:W3:Y:S02]  /*0400*/  LDG.E R12, desc[UR16][R8.64+-0x4] ;  /* 0xfffffc10080c7981 */ /* 0x000ee4000c1e1900 */
[----:B---3--:R-:W-:-:S02]  /*0410*/  IMAD R19, R12, R6, R15 ;  /* 0x000000060c137224 */ /* 0x008fc400078e020f */
[----:B------:R-:W-:-:S03]  /*0420*/  IMAD.WIDE R12, R4, R13, UR8 ;  /* 0x00000008040c7e25 */ /* 0x000fc6000f8e020d */
[----:B------:R3:W-:Y:S04]  /*0430*/  STG.E desc[UR16][R2.64], R19 ;  /* 0x0000001302007986 */ /* 0x0007e8000c101910 */
[----:B------:R-:W2:Y:S04]  /*0440*/  LDG.E R12, desc[UR16][R12.64] ;  /* 0x000000100c0c7981 */ /* 0x000ea8000c1e1900 */
[----:B------:R-:W2:Y:S01]  /*0450*/  LDG.E R10, desc[UR16][R8.64] ;  /* 0x00000010080a7981 */ /* 0x000ea2000c1e1900 */
[----:B------:R-:W-:Y:S02]  /*0460*/  IMAD.MOV.U32 R11, RZ, RZ, 0x4 ;  /* 0x00000004ff0b7424 */ /* 0x000fe400078e00ff */
[----:B--2---:R-:W-:-:S02]  /*0470*/  IMAD R17, R10, R12, R19 ;  /* 0x0000000c0a117224 */ /* 0x004fc400078e0213 */
[----:B------:R-:W-:-:S03]  /*0480*/  IMAD.WIDE R10, R4, R11, UR10 ;  /* 0x0000000a040a7e25 */ /* 0x000fc6000f8e020b */
[----:B------:R2:W-:Y:S04]  /*0490*/  STG.E desc[UR16][R2.64], R17 ;  /* 0x0000001102007986 */ /* 0x0005e8000c101910 */
[----:B------:R-:W4:Y:S04]  /*04a0*/  LDG.E R10, desc[UR16][R10.64] ;  /* 0x000000100a0a7981 */ /* 0x000f28000c1e1900 */
[----:B------:R-:W4:Y:S01]  /*04b0*/  LDG.E R6, desc[UR16][R8.64+0x4] ;  /* 0x0000041008067981 */ /* 0x000f22000c1e1900 */
[----:B-1----:R-:W-:-:S05]  /*04c0*/  MOV R15, 0x4 ;  /* 0x00000004000f7802 */ /* 0x002fca0000000f00 */
[----:B------:R-:W-:-:S04]  /*04d0*/  IMAD.WIDE R14, R4, R15, UR12 ;  /* 0x0000000c040e7e25 */ /* 0x000fc8000f8e020f */
[----:B----4-:R-:W-:-:S05]  /*04e0*/  IMAD R21, R6, R10, R17 ;  /* 0x0000000a06157224 */ /* 0x010fca00078e0211 */
[----:B------:R2:W-:Y:S04]  /*04f0*/  STG.E desc[UR16][R2.64], R21 ;  /* 0x0000001502007986 */ /* 0x0005e8000c101910 */
[----:B------:R-:W3:Y:S04]  /*0500*/  LDG.E R14, desc[UR16][R14.64] ;  /* 0x000000100e0e7981 */ /* 0x000ee8000c1e1900 */
[----:B------:R-:W3:Y:S01]  /*0510*/  LDG.E R6, desc[UR16][R8.64+0x8] ;  /* 0x0000081008067981 */ /* 0x000ee2000c1e1900 */
[----:B------:R-:W-:-:S05]  /*0520*/  HFMA2 R13, -RZ, RZ, 0, 2.384185791015625e-07 ;  /* 0x00000004ff0d7431 */ /* 0x000fca00000001ff */
[----:B------:R-:W-:-:S04]  /*0530*/  IMAD.WIDE R12, R4, R13, UR14 ;  /* 0x0000000e040c7e25 */ /* 0x000fc8000f8e020d */
[----:B---3--:R-:W-:-:S05]  /*0540*/  IMAD R19, R6, R14, R21 ;  /* 0x0000000e06137224 */ /* 0x008fca00078e0215 */
[----:B------:R2:W-:Y:S04]  /*0550*/  STG.E desc[UR16][R2.64], R19 ;  /* 0x0000001302007986 */ /* 0x0005e8000c101910 */
[----:B------:R-:W3:Y:S04]  /*0560*/  LDG.E R12, desc[UR16][R12.64] ;  /* 0x000000100c0c7981 */ /* 0x000ee8000c1e1900 */
[----:B------:R-:W3:Y:S01]  /*0570*/  LDG.E R6, desc[UR16][R8.64+0xc] ;  /* 0x00000c1008067981 */ /* 0x000ee2000c1e1900 */
[----:B------:R-:W-:-:S04]  /*0580*/  UIADD3 UR4, UPT, UPT, UR4, 0x8, URZ ;  /* 0x0000000804047890 */ /* 0x000fc8000fffe0ff */
[----:B------:R-:W-:Y:S01]  /*0590*/  UISETP.NE.AND UP0, UPT, UR4, URZ, UPT ;  /* 0x000000ff0400728c */ /* 0x000fe2000bf05270 */
[----:B------:R-:W-:-:S04]  /*05a0*/  MOV R11, UR18 ;  /* 0x00000012000b7c02 */ /* 0x000fc80008000f00 */
[----:B------:R-:W-:Y:S01]  /*05b0*/  LEA R4, R11, R4, 0x3 ;  /* 0x000000040b047211 */ /* 0x000fe200078e18ff */
[----:B---3--:R-:W-:-:S05]  /*05c0*/  IMAD R7, R6, R12, R19 ;  /* 0x0000000c06077224 */ /* 0x008fca00078e0213 */
[----:B------:R2:W-:Y:S01]  /*05d0*/  STG.E desc[UR16][R2.64], R7 ;  /* 0x0000000702007986 */ /* 0x0005e2000c101910 */
[----:B------:R-:W-:-:S04]  /*05e0*/  IADD3 R6, P0, PT, R8, 0x20, RZ ;  /* 0x0000002008067810 */ /* 0x000fc80007f1e0ff */
[----:B------:R-:W-:Y:S01]  /*05f0*/  IADD3.X R9, PT, PT, RZ, R9, RZ, P0, !PT ;  /* 0x00000009ff097210 */ /* 0x000fe200007fe4ff */
[----:B------:R-:W-:Y:S08]  /*0600*/  BRA.U UP0, `(.L_x_1) ;  /* 0xfffffffd00147547 */ /* 0x000ff0000b83ffff */
[----:B------:R-:W-:-:S06]  /*0610*/  ULOP3.LUT UR4, UR18, 0x7ffffff8, URZ, 0xc0, !UPT ;  /* 0x7ffffff812047892 */ /* 0x000fcc000f8ec0ff */
[----:B------:R-:W-:-:S07]  /*0620*/  MOV R4, UR4 ;  /* 0x0000000400047c02 */ /* 0x000fce0008000f00 */
.L_x_0:
[----:B------:R-:W-:-:S06]  /*0630*/  ULOP3.LUT UR4, UR18, 0x7, URZ, 0xc0, !UPT ;  /* 0x0000000712047892 */ /* 0x000fcc000f8ec0ff */
[----:B------:R-:W-:-:S13]  /*0640*/  ISETP.NE.AND P0, PT, RZ, UR4, PT ;  /* 0x00000004ff007c0c */ /* 0x000fda000bf05270 */
[----:B------:R-:W-:Y:S05]  /*0650*/  @!P0 EXIT ;  /* 0x000000000000894d */ /* 0x000fea0003800000 */
[----:B------:R-:W-:Y:S02]  /*0660*/  UISETP.GE.U32.AND UP0, UPT, UR4, 0x4, UPT ;  /* 0x000000040400788c */ /* 0x000fe4000bf06070 */
[----:B------:R-:W-:-:S07]  /*0670*/  ULOP3.LUT UR4, UR18, 0x3, URZ, 0xc0, !UPT ;  /* 0x0000000312047892 */ /* 0x000fce000f8ec0ff */
[----:B------:R-:W-:Y:S05]  /*0680*/  BRA.U !UP0, `(.L_x_2) ;  /* 0x0000000108887547 */ /* 0x000fea000b800000 */
[----:B------:R-:W1:Y:S01]  /*0690*/  LDC.64 R10, c[0x0][0x380] ;  /* 0x0000e000ff0a7b82 */ /* 0x000e620000000a00 */
[----:B------:R-:W-:Y:S01]  /*06a0*/  IADD3 R9, PT, PT, R5, R4, RZ ;  /* 0x0000000405097210 */ /* 0x000fe20007ffe0ff */
[----:B------:R-:W-:Y:S01]  /*06b0*/  IMAD R15, R4, UR18, R0 ;  /* 0x00000012040f7c24 */ /* 0x000fe2000f8e0200 */
[----:B------:R-:W3:Y:S05]  /*06c0*/  LDCU.64 UR6, c[0x0][0x380] ;  /* 0x00007000ff0677ac */ /* 0x000eea0008000a00 */
[----:B------:R-:W4:Y:S01]  /*06d0*/  LDC.64 R12, c[0x0][0x388] ;  /* 0x0000e200ff0c7b82 */ /* 0x000f220000000a00 */
[----:B-1----:R-:W-:-:S06]  /*06e0*/  IMAD.WIDE.U32 R10, R9, 0x4, R10 ;  /* 0x00000004090a7825 */ /* 0x002fcc00078e000a */
[----:B------:R-:W5:Y:S01]  /*06f0*/  LDG.E R10, desc[UR16][R10.64] ;  /* 0x000000100a0a7981 */ /* 0x000f62000c1e1900 */
[----:B----4-:R-:W-:-:S05]  /*0700*/  IMAD.WIDE R12, R15, 0x4, R12 ;  /* 0x000000040f0c7825 */ /* 0x010fca00078e020c */
[----:B------:R-:W5:Y:S01]  /*0710*/  LDG.E R6, desc[UR16][R12.64] ;  /* 0x000000100c067981 */ /* 0x000f62000c1e1900 */
[----:B------:R-:W-:Y:S01]  /*0720*/  IADD3 R9, P0, PT, R5, R4, RZ ;  /* 0x0000000405097210 */ /* 0x000fe20007f1e0ff */
[----:B--2---:R-:W-:-:S03]  /*0730*/  IMAD.U32 R17, RZ, RZ, UR18 ;  /* 0x00000012ff117e24 */ /* 0x004fc6000f8e00ff */
[----:B------:R-:W-:Y:S02]  /*0740*/  IADD3.X R14, PT, PT, RZ, RZ, RZ, P0, !PT ;  /* 0x000000ffff0e7210 */ /* 0x000fe400007fe4ff */
[----:B---3--:R-:W-:-:S04]  /*0750*/  LEA R8, P0, R9, UR6, 0x2 ;  /* 0x0000000609087c11 */ /* 0x008fc8000f8010ff */
[----:B------:R-:W-:Y:S01]  /*0760*/  LEA.HI.X R9, R9, UR7, R14, 0x2, P0 ;  /* 0x0000000709097c11 */ /* 0x000fe200080f140e */
[----:B-----5:R-:W-:Y:S02]  /*0770*/  IMAD R15, R10, R6, R7 ;  /* 0x000000060a0f7224 */ /* 0x020fe400078e0207 */
[----:B------:R-:W-:-:S03]  /*0780*/  IMAD.WIDE.U32 R6, R17, 0x4, R12 ;  /* 0x0000000411067825 */ /* 0x000fc600078e000c */
[----:B------:R1:W-:Y:S04]  /*0790*/  STG.E desc[UR16][R2.64], R15 ;  /* 0x0000000f02007986 */ /* 0x0003e8000c101910 */
[----:B------:R-:W2:Y:S04]  /*07a0*/  LDG.E R11, desc[UR16][R6.64] ;  /* 0x00000010060b7981 */ /* 0x000ea8000c1e1900 */
[----:B------:R-:W2:Y:S01]  /*07b0*/  LDG.E R10, desc[UR16][R8.64+0x4] ;  /* 0x00000410080a7981 */ /* 0x000ea2000c1e1900 */
[----:B------:R-:W-:Y:S01]  /*07c0*/  MOV R13, UR18 ;  /* 0x00000012000d7c02 */ /* 0x000fe20008000f00 */
[----:B--2---:R-:W-:-:S04]  /*07d0*/  IMAD R17, R10, R11, R15 ;  /* 0x0000000b0a117224 */ /* 0x004fc800078e020f */
[----:B------:R-:W-:Y:S01]  /*07e0*/  IMAD.WIDE.U32 R10, R13, 0x4, R6 ;  /* 0x000000040d0a7825 */ /* 0x000fe200078e0006 */
        /* <DEDUP_REMOVED lines=9> */
[----:B------:R-:W-:Y:S01]  /*0880*/  IADD3 R4, PT, PT, R4, 0x4, RZ ;  /* 0x0000000404047810 */ /* 0x000fe20007ffe0ff */
[----:B--2---:R-:W-:-:S05]  /*0890*/  IMAD R7, R6, R12, R19 ;  /* 0x0000000c06077224 */ /* 0x004fca00078e0213 */
[----:B------:R1:W-:Y:S02]  /*08a0*/  STG.E desc[UR16][R2.64], R7 ;  /* 0x0000000702007986 */ /* 0x0003e4000c101910 */
.L_x_2:
[----:B------:R-:W-:-:S13]  /*08b0*/  ISETP.NE.AND P0, PT, RZ, UR4, PT ;  /* 0x00000004ff007c0c */ /* 0x000fda000bf05270 */
[----:B------:R-:W-:Y:S05]  /*08c0*/  @!P0 EXIT ;  /* 0x000000000000894d */ /* 0x000fea0003800000 */
[----:B------:R-:W-:-:S09]  /*08d0*/  UISETP.NE.AND UP0, UPT, UR4, 0x1, UPT ;  /* 0x000000010400788c */ /* 0x000fd2000bf05270 */
[----:B------:R-:W-:Y:S05]  /*08e0*/  BRA.U !UP0, `(.L_x_3) ;  /* 0x0000000108587547 */ /* 0x000fea000b800000 */
[----:B------:R-:W3:Y:S01]  /*08f0*/  LDC.64 R8, c[0x0][0x380] ;  /* 0x0000e000ff087b82 */ /* 0x000ee20000000a00 */
[----:B------:R-:W-:Y:S01]  /*0900*/  IADD3 R11, PT, PT, R5, R4, RZ ;  /* 0x00000004050b7210 */ /* 0x000fe20007ffe0ff */
[----:B-1----:R-:W-:Y:S01]  /*0910*/  IMAD R15, R4, UR18, R0 ;  /* 0x00000012040f7c24 */ /* 0x002fe2000f8e0200 */
[----:B------:R-:W1:Y:S05]  /*0920*/  LDCU.64 UR4, c[0x0][0x380] ;  /* 0x00007000ff0477ac */ /* 0x000e6a0008000a00 */
[----:B------:R-:W4:Y:S01]  /*0930*/  LDC.64 R12, c[0x0][0x388] ;  /* 0x0000e200ff0c7b82 */ /* 0x000f220000000a00 */
[----:B---3--:R-:W-:-:S06]  /*0940*/  IMAD.WIDE.U32 R10, R11, 0x4, R8 ;  /* 0x000000040b0a7825 */ /* 0x008fcc00078e0008 */
[----:B------:R-:W2:Y:S01]  /*0950*/  LDG.E R10, desc[UR16][R10.64] ;  /* 0x000000100a0a7981 */ /* 0x000ea2000c1e1900 */
[----:B----4-:R-:W-:-:S05]  /*0960*/  IMAD.WIDE R12, R15, 0x4, R12 ;  /* 0x000000040f0c7825 */ /* 0x010fca00078e020c */
[----:B------:R-:W2:Y:S01]  /*0970*/  LDG.E R6, desc[UR16][R12.64] ;  /* 0x000000100c067981 */ /* 0x000ea2000c1e1900 */
[----:B------:R-:W-:Y:S02]  /*0980*/  IADD3 R9, P0, PT, R5, R4, RZ ;  /* 0x0000000405097210 */ /* 0x000fe40007f1e0ff */
[----:B------:R-:W-:Y:S02]  /*0990*/  MOV R15, UR18 ;  /* 0x00000012000f7c02 */ /* 0x000fe40008000f00 */
[----:B------:R-:W-:Y:S02]  /*09a0*/  IADD3.X R14, PT, PT, RZ, RZ, RZ, P0, !PT ;  /* 0x000000ffff0e7210 */ /* 0x000fe400007fe4ff */
[----:B-1----:R-:W-:-:S04]  /*09b0*/  LEA R8, P0, R9, UR4, 0x2 ;  /* 0x0000000409087c11 */ /* 0x002fc8000f8010ff */
[----:B------:R-:W-:Y:S01]  /*09c0*/  LEA.HI.X R9, R9, UR5, R14, 0x2, P0 ;  /* 0x0000000509097c11 */ /* 0x000fe200080f140e */
[----:B------:R-:W-:-:S04]  /*09d0*/  IMAD.WIDE.U32 R14, R15, 0x4, R12 ;  /* 0x000000040f0e7825 */ /* 0x000fc800078e000c */
[----:B--2---:R-:W-:-:S05]  /*09e0*/  IMAD R17, R10, R6, R7 ;  /* 0x000000060a117224 */ /* 0x004fca00078e0207 */
[----:B------:R3:W-:Y:S04]  /*09f0*/  STG.E desc[UR16][R2.64], R17 ;  /* 0x0000001102007986 */ /* 0x0007e8000c101910 */
[----:B------:R-:W2:Y:S04]  /*0a00*/  LDG.E R14, desc[UR16][R14.64] ;  /* 0x000000100e0e7981 */ /* 0x000ea8000c1e1900 */
[----:B------:R-:W2:Y:S01]  /*0a10*/  LDG.E R8, desc[UR16][R8.64+0x4] ;  /* 0x0000041008087981 */ /* 0x000ea2000c1e1900 */
[----:B------:R-:W-:Y:S01]  /*0a20*/  IADD3 R4, PT, PT, R4, 0x2, RZ ;  /* 0x0000000204047810 */ /* 0x000fe20007ffe0ff */
[----:B--2---:R-:W-:-:S05]  /*0a30*/  IMAD R7, R8, R14, R17 ;  /* 0x0000000e08077224 */ /* 0x004fca00078e0211 */
[----:B------:R3:W-:Y:S02]  /*0a40*/  STG.E desc[UR16][R2.64], R7 ;  /* 0x0000000702007986 */ /* 0x0007e4000c101910 */
.L_x_3:
[----:B------:R-:W-:-:S04]  /*0a50*/  ULOP3.LUT UR4, UR18, 0x1, URZ, 0xc0, !UPT ;  /* 0x0000000112047892 */ /* 0x000fc8000f8ec0ff */
[----:B------:R-:W-:-:S06]  /*0a60*/  UISETP.NE.U32.AND UP0, UPT, UR4, 0x1, UPT ;  /* 0x000000010400788c */ /* 0x000fcc000bf05070 */
[----:B------:R-:W-:-:S13]  /*0a70*/  PLOP3.LUT P0, PT, PT, PT, UP0, 0x80, 0x8 ;  /* 0x000000000008781c */ /* 0x000fda0003f0f008 */
[----:B------:R-:W-:Y:S05]  /*0a80*/  @P0 EXIT ;  /* 0x000000000000094d */ /* 0x000fea0003800000 */
[----:B------:R-:W4:Y:S01]  /*0a90*/  LDC.64 R8, c[0x0][0x380] ;  /* 0x0000e000ff087b82 */ /* 0x000f220000000a00 */
[----:B------:R-:W-:Y:S01]  /*0aa0*/  IADD3 R5, PT, PT, R5, R4, RZ ;  /* 0x0000000405057210 */ /* 0x000fe20007ffe0ff */
[----:B------:R-:W-:-:S06]  /*0ab0*/  IMAD R13, R4, UR18, R0 ;  /* 0x00000012040d7c24 */ /* 0x000fcc000f8e0200 */
[----:B------:R-:W5:Y:S01]  /*0ac0*/  LDC.64 R10, c[0x0][0x388] ;  /* 0x0000e200ff0a7b82 */ /* 0x000f620000000a00 */
[----:B----4-:R-:W-:-:S06]  /*0ad0*/  IMAD.WIDE.U32 R4, R5, 0x4, R8 ;  /* 0x0000000405047825 */ /* 0x010fcc00078e0008 */
[----:B------:R-:W1:Y:S01]  /*0ae0*/  LDG.E R4, desc[UR16][R4.64] ;  /* 0x0000001004047981 */ /* 0x000e62000c1e1900 */
[----:B-----5:R-:W-:-:S06]  /*0af0*/  IMAD.WIDE R8, R13, 0x4, R10 ;  /* 0x000000040d087825 */ /* 0x020fcc00078e020a */
[----:B------:R-:W1:Y:S02]  /*0b00*/  LDG.E R8, desc[UR16][R8.64] ;  /* 0x0000001008087981 */ /* 0x000e64000c1e1900 */
[----:B-123--:R-:W-:-:S05]  /*0b10*/  IMAD R7, R4, R8, R7 ;  /* 0x0000000804077224 */ /* 0x00efca00078e0207 */
[----:B------:R-:W-:Y:S01]  /*0b20*/  STG.E desc[UR16][R2.64], R7 ;  /* 0x0000000702007986 */ /* 0x000fe2000c101910 */
[----:B------:R-:W-:Y:S05]  /*0b30*/  EXIT ;  /* 0x000000000000794d */ /* 0x000fea0003800000 */
.L_x_4:
[----:B------:R-:W-:-:S00]  /*0b40*/  BRA `(.L_x_4) ;  /* 0xfffffffc00fc7947 */ /* 0x000fc0000383ffff */
[----:B------:R-:W-:-:S00]  /*0b50*/  NOP ;  /* 0x0000000000007918 */ /* 0x000fc00000000000 */
        /* <DEDUP_REMOVED lines=10> */
.L_x_5:


//--------------------- .nv.shared.reserved.0     --------------------------
	.section	.nv.shared.reserved.0,"aw",@nobits
	.weak		__nv_reservedSMEM_offset_0_alias
	.size		__nv_reservedSMEM_offset_0_alias, 0, 64
	.other		__nv_reservedSMEM_offset_0_alias,@"STO_CUDA_RESERVED_SHARED STV_DEFAULT"
__nv_reservedSMEM_offset_0_alias:
	.zero		0
	.zero		64


//--------------------- .nv.constant0._Z20matrixMultiplicationPKiS0_Pii --------------------------
	.section	.nv.constant0._Z20matrixMultiplicationPKiS0_Pii,"a",@progbits
	.sectionflags	@""
	.align	4
.nv.constant0._Z20matrixMultiplicationPKiS0_Pii:
	.zero		924


//--------------------- SYMBOLS --------------------------

	.type		.nv.reservedSmem.offset0,@object
	.size		.nv.reservedSmem.offset0,0x4
